//
// Generated by NVIDIA NVVM Compiler
//
// Compiler Build ID: CL-36424714
// Cuda compilation tools, release 13.0, V13.0.88
// Based on NVVM 20.0.0
//

.version 9.0
.target sm_100
.address_size 64

	// .globl	_Z18sparseDenseMatMultiiiiPiS_S_S_S_S_

.visible .entry _Z18sparseDenseMatMultiiiiPiS_S_S_S_S_(
	.param .u32 _Z18sparseDenseMatMultiiiiPiS_S_S_S_S__param_0,
	.param .u32 _Z18sparseDenseMatMultiiiiPiS_S_S_S_S__param_1,
	.param .u32 _Z18sparseDenseMatMultiiiiPiS_S_S_S_S__param_2,
	.param .u32 _Z18sparseDenseMatMultiiiiPiS_S_S_S_S__param_3,
	.param .u64 .ptr .align 1 _Z18sparseDenseMatMultiiiiPiS_S_S_S_S__param_4,
	.param .u64 .ptr .align 1 _Z18sparseDenseMatMultiiiiPiS_S_S_S_S__param_5,
	.param .u64 .ptr .align 1 _Z18sparseDenseMatMultiiiiPiS_S_S_S_S__param_6,
	.param .u64 .ptr .align 1 _Z18sparseDenseMatMultiiiiPiS_S_S_S_S__param_7,
	.param .u64 .ptr .align 1 _Z18sparseDenseMatMultiiiiPiS_S_S_S_S__param_8,
	.param .u64 .ptr .align 1 _Z18sparseDenseMatMultiiiiPiS_S_S_S_S__param_9
)
{
	.reg .pred 	%p<28>;
	.reg .b32 	%r<177>;
	.reg .b64 	%rd<67>;

	ld.param.u32 	%r58, [_Z18sparseDenseMatMultiiiiPiS_S_S_S_S__param_0];
	ld.param.u32 	%r56, [_Z18sparseDenseMatMultiiiiPiS_S_S_S_S__param_1];
	ld.param.u32 	%r57, [_Z18sparseDenseMatMultiiiiPiS_S_S_S_S__param_2];
	ld.param.u64 	%rd17, [_Z18sparseDenseMatMultiiiiPiS_S_S_S_S__param_4];
	ld.param.u64 	%rd18, [_Z18sparseDenseMatMultiiiiPiS_S_S_S_S__param_5];
	ld.param.u64 	%rd15, [_Z18sparseDenseMatMultiiiiPiS_S_S_S_S__param_6];
	ld.param.u64 	%rd19, [_Z18sparseDenseMatMultiiiiPiS_S_S_S_S__param_7];
	ld.param.u64 	%rd20, [_Z18sparseDenseMatMultiiiiPiS_S_S_S_S__param_8];
	ld.param.u64 	%rd16, [_Z18sparseDenseMatMultiiiiPiS_S_S_S_S__param_9];
	cvta.to.global.u64 	%rd1, %rd20;
	cvta.to.global.u64 	%rd2, %rd17;
	cvta.to.global.u64 	%rd3, %rd18;
	cvta.to.global.u64 	%rd4, %rd19;
	mov.u32 	%r59, %ctaid.y;
	mov.u32 	%r60, %ntid.y;
	mov.u32 	%r61, %tid.y;
	mad.lo.s32 	%r1, %r59, %r60, %r61;
	mov.u32 	%r62, %ctaid.x;
	mov.u32 	%r63, %ntid.x;
	mov.u32 	%r64, %tid.x;
	mad.lo.s32 	%r2, %r62, %r63, %r64;
	setp.ge.s32 	%p1, %r1, %r58;
	setp.ge.s32 	%p2, %r2, %r57;
	or.pred  	%p3, %p1, %p2;
	@%p3 bra 	$L__BB0_43;
	cvta.to.global.u64 	%rd21, %rd15;
	mul.wide.s32 	%rd22, %r2, 4;
	add.s64 	%rd23, %rd21, %rd22;
	ld.global.u32 	%r162, [%rd23];
	ld.global.u32 	%r4, [%rd23+4];
	setp.ge.s32 	%p4, %r162, %r4;
	mov.b32 	%r153, 0;
	@%p4 bra 	$L__BB0_42;
	mul.lo.s32 	%r5, %r56, %r1;
	sub.s32 	%r6, %r4, %r162;
	and.b32  	%r7, %r6, 7;
	sub.s32 	%r68, %r162, %r4;
	setp.gt.u32 	%p5, %r68, -8;
	mov.b32 	%r153, 0;
	@%p5 bra 	$L__BB0_21;
	and.b32  	%r70, %r6, -8;
	neg.s32 	%r150, %r70;
	add.s64 	%rd5, %rd1, 16;
	mov.b32 	%r153, 0;
$L__BB0_4:
	.pragma "nounroll";
	mul.wide.s32 	%rd24, %r162, 4;
	add.s64 	%rd25, %rd4, %rd24;
	add.s64 	%rd6, %rd25, 16;
	add.s64 	%rd26, %rd3, %rd24;
	add.s64 	%rd7, %rd26, 16;
	add.s64 	%rd8, %rd5, %rd24;
	ld.global.u32 	%r71, [%rd25];
	setp.ne.s32 	%p6, %r71, %r2;
	@%p6 bra 	$L__BB0_6;
	ld.global.u32 	%r72, [%rd7+-16];
	add.s32 	%r73, %r72, %r5;
	mul.wide.s32 	%rd27, %r73, 4;
	add.s64 	%rd28, %rd2, %rd27;
	ld.global.u32 	%r74, [%rd28];
	ld.global.u32 	%r75, [%rd8+-16];
	mad.lo.s32 	%r153, %r75, %r74, %r153;
$L__BB0_6:
	ld.global.u32 	%r76, [%rd6+-12];
	setp.ne.s32 	%p7, %r76, %r2;
	@%p7 bra 	$L__BB0_8;
	ld.global.u32 	%r77, [%rd7+-12];
	add.s32 	%r78, %r77, %r5;
	mul.wide.s32 	%rd29, %r78, 4;
	add.s64 	%rd30, %rd2, %rd29;
	ld.global.u32 	%r79, [%rd30];
	ld.global.u32 	%r80, [%rd8+-12];
	mad.lo.s32 	%r153, %r80, %r79, %r153;
$L__BB0_8:
	ld.global.u32 	%r81, [%rd6+-8];
	setp.ne.s32 	%p8, %r81, %r2;
	@%p8 bra 	$L__BB0_10;
	ld.global.u32 	%r82, [%rd7+-8];
	add.s32 	%r83, %r82, %r5;
	mul.wide.s32 	%rd31, %r83, 4;
	add.s64 	%rd32, %rd2, %rd31;
	ld.global.u32 	%r84, [%rd32];
	ld.global.u32 	%r85, [%rd8+-8];
	mad.lo.s32 	%r153, %r85, %r84, %r153;
$L__BB0_10:
	ld.global.u32 	%r86, [%rd6+-4];
	setp.ne.s32 	%p9, %r86, %r2;
	@%p9 bra 	$L__BB0_12;
	ld.global.u32 	%r87, [%rd7+-4];
	add.s32 	%r88, %r87, %r5;
	mul.wide.s32 	%rd33, %r88, 4;
	add.s64 	%rd34, %rd2, %rd33;
	ld.global.u32 	%r89, [%rd34];
	ld.global.u32 	%r90, [%rd8+-4];
	mad.lo.s32 	%r153, %r90, %r89, %r153;
$L__BB0_12:
	ld.global.u32 	%r91, [%rd6];
	setp.ne.s32 	%p10, %r91, %r2;
	@%p10 bra 	$L__BB0_14;
	ld.global.u32 	%r92, [%rd7];
	add.s32 	%r93, %r92, %r5;
	mul.wide.s32 	%rd35, %r93, 4;
	add.s64 	%rd36, %rd2, %rd35;
	ld.global.u32 	%r94, [%rd36];
	ld.global.u32 	%r95, [%rd8];
	mad.lo.s32 	%r153, %r95, %r94, %r153;
$L__BB0_14:
	ld.global.u32 	%r96, [%rd6+4];
	setp.ne.s32 	%p11, %r96, %r2;
	@%p11 bra 	$L__BB0_16;
	ld.global.u32 	%r97, [%rd7+4];
	add.s32 	%r98, %r97, %r5;
	mul.wide.s32 	%rd37, %r98, 4;
	add.s64 	%rd38, %rd2, %rd37;
	ld.global.u32 	%r99, [%rd38];
	ld.global.u32 	%r100, [%rd8+4];
	mad.lo.s32 	%r153, %r100, %r99, %r153;
$L__BB0_16:
	ld.global.u32 	%r101, [%rd6+8];
	setp.ne.s32 	%p12, %r101, %r2;
	@%p12 bra 	$L__BB0_18;
	ld.global.u32 	%r102, [%rd7+8];
	add.s32 	%r103, %r102, %r5;
	mul.wide.s32 	%rd39, %r103, 4;
	add.s64 	%rd40, %rd2, %rd39;
	ld.global.u32 	%r104, [%rd40];
	ld.global.u32 	%r105, [%rd8+8];
	mad.lo.s32 	%r153, %r105, %r104, %r153;
$L__BB0_18:
	ld.global.u32 	%r106, [%rd6+12];
	setp.ne.s32 	%p13, %r106, %r2;
	@%p13 bra 	$L__BB0_20;
	ld.global.u32 	%r107, [%rd7+12];
	add.s32 	%r108, %r107, %r5;
	mul.wide.s32 	%rd41, %r108, 4;
	add.s64 	%rd42, %rd2, %rd41;
	ld.global.u32 	%r109, [%rd42];
	ld.global.u32 	%r110, [%rd8+12];
	mad.lo.s32 	%r153, %r110, %r109, %r153;
$L__BB0_20:
	add.s32 	%r162, %r162, 8;
	add.s32 	%r150, %r150, 8;
	setp.ne.s32 	%p14, %r150, 0;
	@%p14 bra 	$L__BB0_4;
$L__BB0_21:
	setp.eq.s32 	%p15, %r7, 0;
	@%p15 bra 	$L__BB0_42;
	and.b32  	%r33, %r6, 3;
	setp.lt.u32 	%p16, %r7, 4;
	@%p16 bra 	$L__BB0_32;
	mul.wide.s32 	%rd43, %r162, 4;
	add.s64 	%rd9, %rd4, %rd43;
	ld.global.u32 	%r112, [%rd9];
	setp.ne.s32 	%p17, %r112, %r2;
	add.s64 	%rd10, %rd3, %rd43;
	add.s64 	%rd11, %rd1, %rd43;
	@%p17 bra 	$L__BB0_25;
	ld.global.u32 	%r113, [%rd10];
	add.s32 	%r114, %r113, %r5;
	mul.wide.s32 	%rd44, %r114, 4;
	add.s64 	%rd45, %rd2, %rd44;
	ld.global.u32 	%r115, [%rd45];
	ld.global.u32 	%r116, [%rd11];
	mad.lo.s32 	%r153, %r116, %r115, %r153;
$L__BB0_25:
	ld.global.u32 	%r117, [%rd9+4];
	setp.ne.s32 	%p18, %r117, %r2;
	@%p18 bra 	$L__BB0_27;
	ld.global.u32 	%r118, [%rd10+4];
	add.s32 	%r119, %r118, %r5;
	mul.wide.s32 	%rd46, %r119, 4;
	add.s64 	%rd47, %rd2, %rd46;
	ld.global.u32 	%r120, [%rd47];
	ld.global.u32 	%r121, [%rd11+4];
	mad.lo.s32 	%r153, %r121, %r120, %r153;
$L__BB0_27:
	ld.global.u32 	%r122, [%rd9+8];
	setp.ne.s32 	%p19, %r122, %r2;
	@%p19 bra 	$L__BB0_29;
	ld.global.u32 	%r123, [%rd10+8];
	add.s32 	%r124, %r123, %r5;
	mul.wide.s32 	%rd48, %r124, 4;
	add.s64 	%rd49, %rd2, %rd48;
	ld.global.u32 	%r125, [%rd49];
	ld.global.u32 	%r126, [%rd11+8];
	mad.lo.s32 	%r153, %r126, %r125, %r153;
$L__BB0_29:
	ld.global.u32 	%r127, [%rd9+12];
	setp.ne.s32 	%p20, %r127, %r2;
	@%p20 bra 	$L__BB0_31;
	ld.global.u32 	%r128, [%rd10+12];
	add.s32 	%r129, %r128, %r5;
	mul.wide.s32 	%rd50, %r129, 4;
	add.s64 	%rd51, %rd2, %rd50;
	ld.global.u32 	%r130, [%rd51];
	ld.global.u32 	%r131, [%rd11+12];
	mad.lo.s32 	%r153, %r131, %r130, %r153;
$L__BB0_31:
	add.s32 	%r162, %r162, 4;
$L__BB0_32:
	setp.eq.s32 	%p21, %r33, 0;
	@%p21 bra 	$L__BB0_42;
	setp.eq.s32 	%p22, %r33, 1;
	@%p22 bra 	$L__BB0_39;
	mul.wide.s32 	%rd52, %r162, 4;
	add.s64 	%rd12, %rd4, %rd52;
	ld.global.u32 	%r133, [%rd12];
	setp.ne.s32 	%p23, %r133, %r2;
	add.s64 	%rd13, %rd3, %rd52;
	add.s64 	%rd14, %rd1, %rd52;
	@%p23 bra 	$L__BB0_36;
	ld.global.u32 	%r134, [%rd13];
	add.s32 	%r135, %r134, %r5;
	mul.wide.s32 	%rd53, %r135, 4;
	add.s64 	%rd54, %rd2, %rd53;
	ld.global.u32 	%r136, [%rd54];
	ld.global.u32 	%r137, [%rd14];
	mad.lo.s32 	%r153, %r137, %r136, %r153;
$L__BB0_36:
	ld.global.u32 	%r138, [%rd12+4];
	setp.ne.s32 	%p24, %r138, %r2;
	@%p24 bra 	$L__BB0_38;
	ld.global.u32 	%r139, [%rd13+4];
	add.s32 	%r140, %r139, %r5;
	mul.wide.s32 	%rd55, %r140, 4;
	add.s64 	%rd56, %rd2, %rd55;
	ld.global.u32 	%r141, [%rd56];
	ld.global.u32 	%r142, [%rd14+4];
	mad.lo.s32 	%r153, %r142, %r141, %r153;
$L__BB0_38:
	add.s32 	%r162, %r162, 2;
$L__BB0_39:
	and.b32  	%r143, %r6, 1;
	setp.eq.b32 	%p25, %r143, 1;
	not.pred 	%p26, %p25;
	@%p26 bra 	$L__BB0_42;
	mul.wide.s32 	%rd57, %r162, 4;
	add.s64 	%rd58, %rd4, %rd57;
	ld.global.u32 	%r144, [%rd58];
	setp.ne.s32 	%p27, %r144, %r2;
	@%p27 bra 	$L__BB0_42;
	add.s64 	%rd60, %rd3, %rd57;
	ld.global.u32 	%r145, [%rd60];
	add.s32 	%r146, %r145, %r5;
	mul.wide.s32 	%rd61, %r146, 4;
	add.s64 	%rd62, %rd2, %rd61;
	ld.global.u32 	%r147, [%rd62];
	add.s64 	%rd63, %rd1, %rd57;
	ld.global.u32 	%r148, [%rd63];
	mad.lo.s32 	%r153, %r148, %r147, %r153;
$L__BB0_42:
	mad.lo.s32 	%r149, %r57, %r1, %r2;
	cvta.to.global.u64 	%rd64, %rd16;
	mul.wide.s32 	%rd65, %r149, 4;
	add.s64 	%rd66, %rd64, %rd65;
	st.global.u32 	[%rd66], %r153;
$L__BB0_43:
	ret;

}


// ===== COMPILED SASS (sm_100) =====

	.target	sm_100

	.elftype	@"ET_EXEC"


//--------------------- .note.nv.tkinfo           --------------------------
	.section	.note.nv.tkinfo,"",@"SHT_NOTE"
	.sectionflags	@"SHF_NOTE_NV_TKINFO"
	.tkinfo
        /*0018*/ 	.word	0x00000002
        /*0030*/ 	.string	""
        /*0030*/ 	.string	"ptxas"
        /*0030*/ 	.string	"Cuda compilation tools, release 13.0, V13.0.88"
        /*0030*/ 	.string	"Build cuda_13.0.r13.0/compiler.36424714_0"
        /*0030*/ 	.string	"-arch sm_100 -m 64 "



//--------------------- .note.nv.cuinfo           --------------------------
	.section	.note.nv.cuinfo,"",@"SHT_NOTE"
	.sectionflags	@"SHF_NOTE_NV_CUINFO"
        /*0018*/ 	.short	0x0002
        /*001a*/ 	.short	0x0064
        /*001c*/ 	.short	0x0082
	.zero		2


//--------------------- .nv.info                  --------------------------
	.section	.nv.info,"",@"SHT_CUDA_INFO"
	.align	4


	//----- nvinfo : EIATTR_REGCOUNT
	.align		4
        /*0000*/ 	.byte	0x04, 0x2f
        /*0002*/ 	.short	(.L_1 - .L_0)
	.align		4
.L_0:
        /*0004*/ 	.word	index@(_Z18sparseDenseMatMultiiiiPiS_S_S_S_S_)
        /*0008*/ 	.word	0x00000020


	//----- nvinfo : EIATTR_FRAME_SIZE
	.align		4
.L_1:
        /*000c*/ 	.byte	0x04, 0x11
        /*000e*/ 	.short	(.L_3 - .L_2)
	.align		4
.L_2:
        /*0010*/ 	.word	index@(_Z18sparseDenseMatMultiiiiPiS_S_S_S_S_)
        /*0014*/ 	.word	0x00000000


	//----- nvinfo : EIATTR_MIN_STACK_SIZE
	.align		4
.L_3:
        /*0018*/ 	.byte	0x04, 0x12
        /*001a*/ 	.short	(.L_5 - .L_4)
	.align		4
.L_4:
        /*001c*/ 	.word	index@(_Z18sparseDenseMatMultiiiiPiS_S_S_S_S_)
        /*0020*/ 	.word	0x00000000
.L_5:


//--------------------- .nv.compat                --------------------------
	.section	.nv.compat,"",@"SHT_CUDA_COMPAT_INFO"
	.align	4
        /*0000*/ 	.byte	0x02, 0x09, 0x00, 0x00, 0x02, 0x02, 0x01, 0x00, 0x02, 0x05, 0x05, 0x00, 0x03, 0x07, 0x01, 0x01
        /*0010*/ 	.byte	0x02, 0x03, 0x00, 0x00, 0x02, 0x06, 0x01, 0x00, 0x04, 0x0b, 0x08, 0x00, 0x09, 0x00, 0x00, 0x00
        /*0020*/ 	.byte	0x00, 0x00, 0x00, 0x00


//--------------------- .nv.info._Z18sparseDenseMatMultiiiiPiS_S_S_S_S_ --------------------------
	.section	.nv.info._Z18sparseDenseMatMultiiiiPiS_S_S_S_S_,"",@"SHT_CUDA_INFO"
	.sectionflags	@""
	.align	4


	//----- nvinfo : EIATTR_CUDA_API_VERSION
	.align		4
        /*0000*/ 	.byte	0x04, 0x37
        /*0002*/ 	.short	(.L_7 - .L_6)
.L_6:
        /*0004*/ 	.word	0x00000082


	//----- nvinfo : EIATTR_KPARAM_INFO
	.align		4
.L_7:
        /*0008*/ 	.byte	0x04, 0x17
        /*000a*/ 	.short	(.L_9 - .L_8)
.L_8:
        /*000c*/ 	.word	0x00000000
        /*0010*/ 	.short	0x0009
        /*0012*/ 	.short	0x0038
        /*0014*/ 	.byte	0x00, 0xf5, 0x21, 0x00


	//----- nvinfo : EIATTR_KPARAM_INFO
	.align		4
.L_9:
        /*0018*/ 	.byte	0x04, 0x17
        /*001a*/ 	.short	(.L_11 - .L_10)
.L_10:
        /*001c*/ 	.word	0x00000000
        /*0020*/ 	.short	0x0008
        /*0022*/ 	.short	0x0030
        /*0024*/ 	.byte	0x00, 0xf5, 0x21, 0x00


	//----- nvinfo : EIATTR_KPARAM_INFO
	.align		4
.L_11:
        /*0028*/ 	.byte	0x04, 0x17
        /*002a*/ 	.short	(.L_13 - .L_12)
.L_12:
        /*002c*/ 	.word	0x00000000
        /*0030*/ 	.short	0x0007
        /*0032*/ 	.short	0x0028
        /*0034*/ 	.byte	0x00, 0xf5, 0x21, 0x00


	//----- nvinfo : EIATTR_KPARAM_INFO
	.align		4
.L_13:
        /*0038*/ 	.byte	0x04, 0x17
        /*003a*/ 	.short	(.L_15 - .L_14)
.L_14:
        /*003c*/ 	.word	0x00000000
        /*0040*/ 	.short	0x0006
        /*0042*/ 	.short	0x0020
        /*0044*/ 	.byte	0x00, 0xf5, 0x21, 0x00


	//----- nvinfo : EIATTR_KPARAM_INFO
	.align		4
.L_15:
        /*0048*/ 	.byte	0x04, 0x17
        /*004a*/ 	.short	(.L_17 - .L_16)
.L_16:
        /*004c*/ 	.word	0x00000000
        /*0050*/ 	.short	0x0005
        /*0052*/ 	.short	0x0018
        /*0054*/ 	.byte	0x00, 0xf5, 0x21, 0x00


	//----- nvinfo : EIATTR_KPARAM_INFO
	.align		4
.L_17:
        /*0058*/ 	.byte	0x04, 0x17
        /*005a*/ 	.short	(.L_19 - .L_18)
.L_18:
        /*005c*/ 	.word	0x00000000
        /*0060*/ 	.short	0x0004
        /*0062*/ 	.short	0x0010
        /*0064*/ 	.byte	0x00, 0xf5, 0x21, 0x00


	//----- nvinfo : EIATTR_KPARAM_INFO
	.align		4
.L_19:
        /*0068*/ 	.byte	0x04, 0x17
        /*006a*/ 	.short	(.L_21 - .L_20)
.L_20:
        /*006c*/ 	.word	0x00000000
        /*0070*/ 	.short	0x0003
        /*0072*/ 	.short	0x000c
        /*0074*/ 	.byte	0x00, 0xf0, 0x11, 0x00


	//----- nvinfo : EIATTR_KPARAM_INFO
	.align		4
.L_21:
        /*0078*/ 	.byte	0x04, 0x17
        /*007a*/ 	.short	(.L_23 - .L_22)
.L_22:
        /*007c*/ 	.word	0x00000000
        /*0080*/ 	.short	0x0002
        /*0082*/ 	.short	0x0008
        /*0084*/ 	.byte	0x00, 0xf0, 0x11, 0x00


	//----- nvinfo : EIATTR_KPARAM_INFO
	.align		4
.L_23:
        /*0088*/ 	.byte	0x04, 0x17
        /*008a*/ 	.short	(.L_25 - .L_24)
.L_24:
        /*008c*/ 	.word	0x00000000
        /*0090*/ 	.short	0x0001
        /*0092*/ 	.short	0x0004
        /*0094*/ 	.byte	0x00, 0xf0, 0x11, 0x00


	//----- nvinfo : EIATTR_KPARAM_INFO
	.align		4
.L_25:
        /*0098*/ 	.byte	0x04, 0x17
        /*009a*/ 	.short	(.L_27 - .L_26)
.L_26:
        /*009c*/ 	.word	0x00000000
        /*00a0*/ 	.short	0x0000
        /*00a2*/ 	.short	0x0000
        /*00a4*/ 	.byte	0x00, 0xf0, 0x11, 0x00


	//----- nvinfo : EIATTR_SPARSE_MMA_MASK
	.align		4
.L_27:
        /*00a8*/ 	.byte	0x03, 0x50
        /*00aa*/ 	.short	0x0000


	//----- nvinfo : EIATTR_MAXREG_COUNT
	.align		4
        /*00ac*/ 	.byte	0x03, 0x1b
        /*00ae*/ 	.short	0x00ff


	//----- nvinfo : EIATTR_MERCURY_ISA_VERSION
	.align		4
        /*00b0*/ 	.byte	0x03, 0x5f
        /*00b2*/ 	.short	0x0101


	//----- nvinfo : EIATTR_VRC_CTA_INIT_COUNT
	.align		4
        /*00b4*/ 	.byte	0x02, 0x4a
	.zero		1
	.zero		1


	//----- nvinfo : EIATTR_EXIT_INSTR_OFFSETS
	.align		4
        /*00b8*/ 	.byte	0x04, 0x1c
        /*00ba*/ 	.short	(.L_29 - .L_28)


	//   ....[0]....
.L_28:
        /*00bc*/ 	.word	0x000000d0


	//   ....[1]....
        /*00c0*/ 	.word	0x00000ef0


	//----- nvinfo : EIATTR_CRS_STACK_SIZE
	.align		4
.L_29:
        /*00c4*/ 	.byte	0x04, 0x1e
        /*00c6*/ 	.short	(.L_31 - .L_30)
.L_30:
        /*00c8*/ 	.word	0x00000000


	//----- nvinfo : EIATTR_CBANK_PARAM_SIZE
	.align		4
.L_31:
        /*00cc*/ 	.byte	0x03, 0x19
        /*00ce*/ 	.short	0x0040


	//----- nvinfo : EIATTR_PARAM_CBANK
	.align		4
        /*00d0*/ 	.byte	0x04, 0x0a
        /*00d2*/ 	.short	(.L_33 - .L_32)
	.align		4
.L_32:
        /*00d4*/ 	.word	index@(.nv.constant0._Z18sparseDenseMatMultiiiiPiS_S_S_S_S_)
        /*00d8*/ 	.short	0x0380
        /*00da*/ 	.short	0x0040


	//----- nvinfo : EIATTR_SW_WAR
	.align		4
.L_33:
        /*00dc*/ 	.byte	0x04, 0x36
        /*00de*/ 	.short	(.L_35 - .L_34)
.L_34:
        /*00e0*/ 	.word	0x00000008
.L_35:


//--------------------- .nv.callgraph             --------------------------
	.section	.nv.callgraph,"",@"SHT_CUDA_CALLGRAPH"
	.align	4
	.sectionentsize	8
	.align		4
        /*0000*/ 	.word	0x00000000
	.align		4
        /*0004*/ 	.word	0xffffffff
	.align		4
        /*0008*/ 	.word	0x00000000
	.align		4
        /*000c*/ 	.word	0xfffffffe
	.align		4
        /*0010*/ 	.word	0x00000000
	.align		4
        /*0014*/ 	.word	0xfffffffd
	.align		4
        /*0018*/ 	.word	0x00000000
	.align		4
        /*001c*/ 	.word	0xfffffffc


//--------------------- .text._Z18sparseDenseMatMultiiiiPiS_S_S_S_S_ --------------------------
	.section	.text._Z18sparseDenseMatMultiiiiPiS_S_S_S_S_,"ax",@progbits
	.align	128
        .global         _Z18sparseDenseMatMultiiiiPiS_S_S_S_S_
        .type           _Z18sparseDenseMatMultiiiiPiS_S_S_S_S_,@function
        .size           _Z18sparseDenseMatMultiiiiPiS_S_S_S_S_,(.L_x_10 - _Z18sparseDenseMatMultiiiiPiS_S_S_S_S_)
        .other          _Z18sparseDenseMatMultiiiiPiS_S_S_S_S_,@"STO_CUDA_ENTRY STV_DEFAULT"
_Z18sparseDenseMatMultiiiiPiS_S_S_S_S_:
.text._Z18sparseDenseMatMultiiiiPiS_S_S_S_S_:
[----:B------:R-:W-:Y:S01]  /*0000*/  LDC R1, c[0x0][0x37c] ;  /* 0x0000df00ff017b82 */ /* 0x000fe20000000800 */
[----:B------:R-:W0:Y:S07]  /*0010*/  S2R R5, SR_TID.X ;  /* 0x0000000000057919 */ /* 0x000e2e0000002100 */
[----:B------:R-:W1:Y:S01]  /*0020*/  LDC R3, c[0x0][0x364] ;  /* 0x0000d900ff037b82 */ /* 0x000e620000000800 */
[----:B------:R-:W2:Y:S01]  /*0030*/  LDCU UR6, c[0x0][0x388] ;  /* 0x00007100ff0677ac */ /* 0x000ea20008000800 */
[----:B------:R-:W1:Y:S01]  /*0040*/  S2R R2, SR_TID.Y ;  /* 0x0000000000027919 */ /* 0x000e620000002200 */
[----:B------:R-:W3:Y:S05]  /*0050*/  LDCU UR7, c[0x0][0x380] ;  /* 0x00007000ff0777ac */ /* 0x000eea0008000800 */
[----:B------:R-:W0:Y:S08]  /*0060*/  S2UR UR5, SR_CTAID.X ;  /* 0x00000000000579c3 */ /* 0x000e300000002500 */
[----:B------:R-:W0:Y:S08]  /*0070*/  LDC R0, c[0x0][0x360] ;  /* 0x0000d800ff007b82 */ /* 0x000e300000000800 */
[----:B------:R-:W1:Y:S01]  /*0080*/  S2UR UR4, SR_CTAID.Y ;  /* 0x00000000000479c3 */ /* 0x000e620000002600 */
[----:B0-----:R-:W-:-:S05]  /*0090*/  IMAD R0, R0, UR5, R5 ;  /* 0x0000000500007c24 */ /* 0x001fca000f8e0205 */
[----:B--2---:R-:W-:Y:S01]  /*00a0*/  ISETP.GE.AND P0, PT, R0, UR6, PT ;  /* 0x0000000600007c0c */ /* 0x004fe2000bf06270 */
[----:B-1----:R-:W-:-:S05]  /*00b0*/  IMAD R3, R3, UR4, R2 ;  /* 0x0000000403037c24 */ /* 0x002fca000f8e0202 */
[----:B---3--:R-:W-:-:S13]  /*00c0*/  ISETP.GE.OR P0, PT, R3, UR7, P0 ;  /* 0x0000000703007c0c */ /* 0x008fda0008706670 */
[----:B------:R-:W-:Y:S05]  /*00d0*/  @P0 EXIT ;  /* 0x000000000000094d */ /* 0x000fea0003800000 */
[----:B------:R-:W0:Y:S01]  /*00e0*/  LDC.64 R4, c[0x0][0x3a0] ;  /* 0x0000e800ff047b82 */ /* 0x000e220000000a00 */
[----:B------:R-:W1:Y:S01]  /*00f0*/  LDCU.64 UR4, c[0x0][0x358] ;  /* 0x00006b00ff0477ac */ /* 0x000e620008000a00 */
[----:B0-----:R-:W-:-:S05]  /*0100*/  IMAD.WIDE R4, R0, 0x4, R4 ;  /* 0x0000000400047825 */ /* 0x001fca00078e0204 */
[----:B-1----:R-:W2:Y:S04]  /*0110*/  LDG.E R7, desc[UR4][R4.64] ;  /* 0x0000000404077981 */ /* 0x002ea8000c1e1900 */
[----:B------:R-:W2:Y:S01]  /*0120*/  LDG.E R6, desc[UR4][R4.64+0x4] ;  /* 0x0000040404067981 */ /* 0x000ea2000c1e1900 */
[----:B------:R-:W-:Y:S01]  /*0130*/  BSSY.RECONVERGENT B0, `(.L_x_0) ;  /* 0x00000d6000007945 */ /* 0x000fe20003800200 */
[----:B------:R-:W-:Y:S01]  /*0140*/  HFMA2 R2, -RZ, RZ, 0, 0 ;  /* 0x00000000ff027431 */ /* 0x000fe200000001ff */
[----:B--2---:R-:W-:-:S13]  /*0150*/  ISETP.GE.AND P0, PT, R7, R6, PT ;  /* 0x000000060700720c */ /* 0x004fda0003f06270 */
[----:B------:R-:W-:Y:S05]  /*0160*/  @P0 BRA `(.L_x_1) ;  /* 0x0000000c00480947 */ /* 0x000fea0003800000 */
[CC--:B------:R-:W-:Y:S01]  /*0170*/  IADD3 R4, PT, PT, R6.reuse, -R7.reuse, RZ ;  /* 0x8000000706047210 */ /* 0x0c0fe20007ffe0ff */
[----:B------:R-:W-:Y:S01]  /*0180*/  BSSY.RECONVERGENT B1, `(.L_x_2) ;  /* 0x0000066000017945 */ /* 0x000fe20003800200 */
[----:B------:R-:W-:Y:S02]  /*0190*/  IADD3 R6, PT, PT, -R6, R7, RZ ;  /* 0x0000000706067210 */ /* 0x000fe40007ffe1ff */
[----:B------:R-:W-:Y:S02]  /*01a0*/  LOP3.LUT R5, R4, 0x7, RZ, 0xc0, !PT ;  /* 0x0000000704057812 */ /* 0x000fe400078ec0ff */
[----:B------:R-:W-:Y:S02]  /*01b0*/  ISETP.GT.U32.AND P1, PT, R6, -0x8, PT ;  /* 0xfffffff80600780c */ /* 0x000fe40003f24070 */
[----:B------:R-:W-:Y:S02]  /*01c0*/  ISETP.NE.AND P0, PT, R5, RZ, PT ;  /* 0x000000ff0500720c */ /* 0x000fe40003f05270 */
[----:B------:R-:W-:-:S09]  /*01d0*/  MOV R2, RZ ;  /* 0x000000ff00027202 */ /* 0x000fd20000000f00 */
[----:B------:R-:W-:Y:S05]  /*01e0*/  @P1 BRA `(.L_x_3) ;  /* 0x00000004007c1947 */ /* 0x000fea0003800000 */
[----:B------:R-:W0:Y:S01]  /*01f0*/  LDC.64 R10, c[0x0][0x3b0] ;  /* 0x0000ec00ff0a7b82 */ /* 0x000e220000000a00 */
[----:B------:R-:W-:Y:S02]  /*0200*/  LOP3.LUT R9, R4, 0xfffffff8, RZ, 0xc0, !PT ;  /* 0xfffffff804097812 */ /* 0x000fe400078ec0ff */
[----:B------:R-:W-:Y:S02]  /*0210*/  MOV R2, RZ ;  /* 0x000000ff00027202 */ /* 0x000fe40000000f00 */
[----:B------:R-:W-:Y:S02]  /*0220*/  IADD3 R9, PT, PT, -R9, RZ, RZ ;  /* 0x000000ff09097210 */ /* 0x000fe40007ffe1ff */
[----:B0-----:R-:W-:-:S04]  /*0230*/  IADD3 R10, P1, PT, R10, 0x10, RZ ;  /* 0x000000100a0a7810 */ /* 0x001fc80007f3e0ff */
[----:B------:R-:W-:-:S09]  /*0240*/  IADD3.X R11, PT, PT, RZ, R11, RZ, P1, !PT ;  /* 0x0000000bff0b7210 */ /* 0x000fd20000ffe4ff */
.L_x_4:
[----:B------:R-:W0:Y:S08]  /*0250*/  LDC.64 R18, c[0x0][0x3a8] ;  /* 0x0000ea00ff127b82 */ /* 0x000e300000000a00 */
[----:B------:R-:W1:Y:S01]  /*0260*/  LDC.64 R14, c[0x0][0x398] ;  /* 0x0000e600ff0e7b82 */ /* 0x000e620000000a00 */
[----:B0-----:R-:W-:-:S05]  /*0270*/  IMAD.WIDE R18, R7, 0x4, R18 ;  /* 0x0000000407127825 */ /* 0x001fca00078e0212 */
[----:B------:R-:W2:Y:S04]  /*0280*/  LDG.E R13, desc[UR4][R18.64] ;  /* 0x00000004120d7981 */ /* 0x000ea8000c1e1900 */
[----:B------:R-:W3:Y:S01]  /*0290*/  LDG.E R17, desc[UR4][R18.64+0x4] ;  /* 0x0000040412117981 */ /* 0x000ee2000c1e1900 */
[----:B-1----:R-:W-:-:S03]  /*02a0*/  IMAD.WIDE R14, R7, 0x4, R14 ;  /* 0x00000004070e7825 */ /* 0x002fc600078e020e */
[----:B------:R-:W4:Y:S04]  /*02b0*/  LDG.E R29, desc[UR4][R18.64+0x8] ;  /* 0x00000804121d7981 */ /* 0x000f28000c1e1900 */
[----:B------:R-:W5:Y:S04]  /*02c0*/  LDG.E R6, desc[UR4][R18.64+0xc] ;  /* 0x00000c0412067981 */ /* 0x000f68000c1e1900 */
[----:B------:R-:W5:Y:S04]  /*02d0*/  LDG.E R25, desc[UR4][R18.64+0x10] ;  /* 0x0000100412197981 */ /* 0x000f68000c1e1900 */
[----:B------:R-:W5:Y:S04]  /*02e0*/  LDG.E R27, desc[UR4][R18.64+0x14] ;  /* 0x00001404121b7981 */ /* 0x000f68000c1e1900 */
[----:B------:R-:W5:Y:S01]  /*02f0*/  LDG.E R24, desc[UR4][R18.64+0x18] ;  /* 0x0000180412187981 */ /* 0x000f62000c1e1900 */
[----:B--2---:R-:W-:-:S02]  /*0300*/  ISETP.NE.AND P1, PT, R13, R0, PT ;  /* 0x000000000d00720c */ /* 0x004fc40003f25270 */
[----:B---3--:R-:W-:-:S11]  /*0310*/  ISETP.NE.AND P6, PT, R17, R0, PT ;  /* 0x000000001100720c */ /* 0x008fd60003fc5270 */
[----:B------:R-:W2:Y:S01]  /*0320*/  @!P1 LDG.E R12, desc[UR4][R14.64] ;  /* 0x000000040e0c9981 */ /* 0x000ea2000c1e1900 */
[----:B------:R-:W2:Y:S03]  /*0330*/  @!P1 LDC R13, c[0x0][0x384] ;  /* 0x0000e100ff0d9b82 */ /* 0x000ea60000000800 */
[----:B------:R-:W3:Y:S05]  /*0340*/  @!P6 LDG.E R22, desc[UR4][R14.64+0x4] ;  /* 0x000004040e16e981 */ /* 0x000eea000c1e1900 */
[----:B------:R-:W0:Y:S08]  /*0350*/  @!P1 LDC.64 R20, c[0x0][0x390] ;  /* 0x0000e400ff149b82 */ /* 0x000e300000000a00 */
[----:B------:R-:W3:Y:S08]  /*0360*/  @!P6 LDC R8, c[0x0][0x384] ;  /* 0x0000e100ff08eb82 */ /* 0x000ef00000000800 */
[----:B------:R-:W1:Y:S01]  /*0370*/  @!P6 LDC.64 R16, c[0x0][0x390] ;  /* 0x0000e400ff10eb82 */ /* 0x000e620000000a00 */
[----:B----4-:R-:W-:-:S02]  /*0380*/  ISETP.NE.AND P5, PT, R29, R0, PT ;  /* 0x000000001d00720c */ /* 0x010fc40003fa5270 */
[----:B-----5:R-:W-:-:S11]  /*0390*/  ISETP.NE.AND P4, PT, R6, R0, PT ;  /* 0x000000000600720c */ /* 0x020fd60003f85270 */
[----:B------:R-:W4:Y:S01]  /*03a0*/  @!P5 LDG.E R28, desc[UR4][R14.64+0x8] ;  /* 0x000008040e1cd981 */ /* 0x000f22000c1e1900 */
[----:B------:R-:W-:-:S03]  /*03b0*/  ISETP.NE.AND P3, PT, R25, R0, PT ;  /* 0x000000001900720c */ /* 0x000fc60003f65270 */
[----:B------:R-:W5:Y:S01]  /*03c0*/  @!P4 LDG.E R26, desc[UR4][R14.64+0xc] ;  /* 0x00000c040e1ac981 */ /* 0x000f62000c1e1900 */
[----:B--2---:R-:W-:-:S04]  /*03d0*/  @!P1 IMAD R13, R3, R13, R12 ;  /* 0x0000000d030d9224 */ /* 0x004fc800078e020c */
[----:B0-----:R-:W-:-:S04]  /*03e0*/  @!P1 IMAD.WIDE R20, R13, 0x4, R20 ;  /* 0x000000040d149825 */ /* 0x001fc800078e0214 */
[----:B------:R-:W-:Y:S02]  /*03f0*/  IMAD.WIDE R12, R7, 0x4, R10 ;  /* 0x00000004070c7825 */ /* 0x000fe400078e020a */
[----:B------:R-:W2:Y:S02]  /*0400*/  @!P1 LDG.E R21, desc[UR4][R20.64] ;  /* 0x0000000414159981 */ /* 0x000ea4000c1e1900 */
[----:B---3--:R-:W-:Y:S02]  /*0410*/  @!P6 IMAD R23, R3, R8, R22 ;  /* 0x000000080317e224 */ /* 0x008fe400078e0216 */
[----:B------:R-:W2:Y:S02]  /*0420*/  @!P1 LDG.E R8, desc[UR4][R12.64+-0x10] ;  /* 0xfffff0040c089981 */ /* 0x000ea4000c1e1900 */
[----:B-1----:R-:W-:Y:S02]  /*0430*/  @!P6 IMAD.WIDE R22, R23, 0x4, R16 ;  /* 0x000000041716e825 */ /* 0x002fe400078e0210 */
[----:B------:R-:W3:Y:S04]  /*0440*/  @!P6 LDG.E R17, desc[UR4][R12.64+-0xc] ;  /* 0xfffff4040c11e981 */ /* 0x000ee8000c1e1900 */
[----:B------:R-:W3:Y:S01]  /*0450*/  @!P6 LDG.E R23, desc[UR4][R22.64] ;  /* 0x000000041617e981 */ /* 0x000ee2000c1e1900 */
[----:B------:R-:W-:-:S03]  /*0460*/  ISETP.NE.AND P2, PT, R27, R0, PT ;  /* 0x000000001b00720c */ /* 0x000fc60003f45270 */
[----:B------:R-:W5:Y:S04]  /*0470*/  @!P3 LDG.E R16, desc[UR4][R14.64+0x10] ;  /* 0x000010040e10b981 */ /* 0x000f68000c1e1900 */
[----:B------:R0:W4:Y:S06]  /*0480*/  LDG.E R22, desc[UR4][R18.64+0x1c] ;  /* 0x00001c0412167981 */ /* 0x00012c000c1e1900 */
[----:B------:R-:W5:Y:S01]  /*0490*/  @!P2 LDG.E R20, desc[UR4][R14.64+0x14] ;  /* 0x000014040e14a981 */ /* 0x000f62000c1e1900 */
[----:B0-----:R-:W0:Y:S01]  /*04a0*/  @!P5 LDC R19, c[0x0][0x384] ;  /* 0x0000e100ff13db82 */ /* 0x001e220000000800 */
[----:B--2---:R-:W-:Y:S01]  /*04b0*/  @!P1 IMAD R2, R21, R8, R2 ;  /* 0x0000000815029224 */ /* 0x004fe200078e0202 */
[----:B------:R-:W-:-:S06]  /*04c0*/  ISETP.NE.AND P1, PT, R24, R0, PT ;  /* 0x000000001800720c */ /* 0x000fcc0003f25270 */
[----:B------:R-:W5:Y:S01]  /*04d0*/  @!P4 LDC R21, c[0x0][0x384] ;  /* 0x0000e100ff15cb82 */ /* 0x000f620000000800 */
[----:B---3--:R-:W-:-:S07]  /*04e0*/  @!P6 IMAD R2, R23, R17, R2 ;  /* 0x000000111702e224 */ /* 0x008fce00078e0202 */
[----:B------:R-:W1:Y:S01]  /*04f0*/  @!P4 LDC.64 R24, c[0x0][0x390] ;  /* 0x0000e400ff18cb82 */ /* 0x000e620000000a00 */
[----:B------:R-:W2:Y:S01]  /*0500*/  @!P1 LDG.E R6, desc[UR4][R14.64+0x18] ;  /* 0x000018040e069981 */ /* 0x000ea2000c1e1900 */
[----:B----4-:R-:W-:Y:S01]  /*0510*/  ISETP.NE.AND P6, PT, R22, R0, PT ;  /* 0x000000001600720c */ /* 0x010fe20003fc5270 */
[----:B0-----:R-:W-:-:S05]  /*0520*/  @!P5 IMAD R19, R3, R19, R28 ;  /* 0x000000130313d224 */ /* 0x001fca00078e021c */
[----:B------:R-:W0:Y:S08]  /*0530*/  @!P5 LDC.64 R22, c[0x0][0x390] ;  /* 0x0000e400ff16db82 */ /* 0x000e300000000a00 */
[----:B------:R-:W3:Y:S01]  /*0540*/  @!P3 LDC R17, c[0x0][0x384] ;  /* 0x0000e100ff11bb82 */ /* 0x000ee20000000800 */
[----:B------:R4:W2:Y:S01]  /*0550*/  @!P6 LDG.E R8, desc[UR4][R14.64+0x1c] ;  /* 0x00001c040e08e981 */ /* 0x0008a2000c1e1900 */
[----:B-----5:R-:W-:-:S02]  /*0560*/  @!P4 IMAD R21, R3, R21, R26 ;  /* 0x000000150315c224 */ /* 0x020fc400078e021a */
[----:B0-----:R-:W-:-:S04]  /*0570*/  @!P5 IMAD.WIDE R22, R19, 0x4, R22 ;  /* 0x000000041316d825 */ /* 0x001fc800078e0216 */
[----:B----4-:R-:W0:Y:S01]  /*0580*/  @!P2 LDC.64 R14, c[0x0][0x390] ;  /* 0x0000e400ff0eab82 */ /* 0x010e220000000a00 */
[----:B-1----:R-:W-:Y:S01]  /*0590*/  @!P4 IMAD.WIDE R24, R21, 0x4, R24 ;  /* 0x000000041518c825 */ /* 0x002fe200078e0218 */
[----:B------:R-:W4:Y:S06]  /*05a0*/  @!P5 LDG.E R23, desc[UR4][R22.64] ;  /* 0x000000041617d981 */ /* 0x000f2c000c1e1900 */
[----:B------:R-:W1:Y:S01]  /*05b0*/  @!P3 LDC.64 R18, c[0x0][0x390] ;  /* 0x0000e400ff12bb82 */ /* 0x000e620000000a00 */
[----:B---3--:R-:W-:Y:S01]  /*05c0*/  @!P3 IMAD R27, R3, R17, R16 ;  /* 0x00000011031bb224 */ /* 0x008fe200078e0210 */
[----:B------:R-:W3:Y:S04]  /*05d0*/  @!P4 LDG.E R25, desc[UR4][R24.64] ;  /* 0x000000041819c981 */ /* 0x000ee8000c1e1900 */
[----:B------:R-:W4:Y:S02]  /*05e0*/  @!P5 LDG.E R22, desc[UR4][R12.64+-0x8] ;  /* 0xfffff8040c16d981 */ /* 0x000f24000c1e1900 */
[----:B------:R-:W5:Y:S02]  /*05f0*/  @!P2 LDC R21, c[0x0][0x384] ;  /* 0x0000e100ff15ab82 */ /* 0x000f640000000800 */
[----:B------:R-:W3:Y:S06]  /*0600*/  @!P3 LDG.E R24, desc[UR4][R12.64] ;  /* 0x000000040c18b981 */ /* 0x000eec000c1e1900 */
[----:B------:R-:W2:Y:S01]  /*0610*/  @!P1 LDC R26, c[0x0][0x384] ;  /* 0x0000e100ff1a9b82 */ /* 0x000ea20000000800 */
[----:B-1----:R-:W-:-:S07]  /*0620*/  @!P3 IMAD.WIDE R18, R27, 0x4, R18 ;  /* 0x000000041b12b825 */ /* 0x002fce00078e0212 */
[----:B------:R-:W1:Y:S01]  /*0630*/  @!P1 LDC.64 R16, c[0x0][0x390] ;  /* 0x0000e400ff109b82 */ /* 0x000e620000000a00 */
[----:B------:R-:W3:Y:S07]  /*0640*/  @!P3 LDG.E R19, desc[UR4][R18.64] ;  /* 0x000000041213b981 */ /* 0x000eee000c1e1900 */
[----:B------:R-:W1:Y:S01]  /*0650*/  @!P6 LDC R27, c[0x0][0x384] ;  /* 0x0000e100ff1beb82 */ /* 0x000e620000000800 */
[----:B-----5:R-:W-:Y:S01]  /*0660*/  @!P2 IMAD R29, R3, R21, R20 ;  /* 0x00000015031da224 */ /* 0x020fe200078e0214 */
[----:B------:R-:W5:Y:S06]  /*0670*/  @!P1 LDG.E R18, desc[UR4][R12.64+0x8] ;  /* 0x000008040c129981 */ /* 0x000f6c000c1e1900 */
[----:B------:R-:W1:Y:S01]  /*0680*/  @!P6 LDC.64 R20, c[0x0][0x390] ;  /* 0x0000e400ff14eb82 */ /* 0x000e620000000a00 */
[----:B0-----:R-:W-:-:S06]  /*0690*/  @!P2 IMAD.WIDE R14, R29, 0x4, R14 ;  /* 0x000000041d0ea825 */ /* 0x001fcc00078e020e */
[----:B------:R-:W5:Y:S01]  /*06a0*/  @!P2 LDG.E R15, desc[UR4][R14.64] ;  /* 0x000000040e0fa981 */ /* 0x000f62000c1e1900 */
[----:B--2---:R-:W-:-:S03]  /*06b0*/  @!P1 IMAD R29, R3, R26, R6 ;  /* 0x0000001a031d9224 */ /* 0x004fc600078e0206 */
[----:B------:R-:W3:Y:S01]  /*06c0*/  @!P4 LDG.E R6, desc[UR4][R12.64+-0x4] ;  /* 0xfffffc040c06c981 */ /* 0x000ee2000c1e1900 */
[----:B-1----:R-:W-:-:S03]  /*06d0*/  @!P1 IMAD.WIDE R16, R29, 0x4, R16 ;  /* 0x000000041d109825 */ /* 0x002fc600078e0210 */
[----:B------:R-:W2:Y:S04]  /*06e0*/  @!P6 LDG.E R26, desc[UR4][R12.64+0xc] ;  /* 0x00000c040c1ae981 */ /* 0x000ea8000c1e1900 */
[----:B------:R-:W2:Y:S01]  /*06f0*/  @!P1 LDG.E R17, desc[UR4][R16.64] ;  /* 0x0000000410119981 */ /* 0x000ea2000c1e1900 */
[----:B------:R-:W-:-:S03]  /*0700*/  @!P6 IMAD R27, R3, R27, R8 ;  /* 0x0000001b031be224 */ /* 0x000fc600078e0208 */
[----:B------:R-:W5:Y:S01]  /*0710*/  @!P2 LDG.E R8, desc[UR4][R12.64+0x4] ;  /* 0x000004040c08a981 */ /* 0x000f62000c1e1900 */
[----:B------:R-:W-:-:S06]  /*0720*/  @!P6 IMAD.WIDE R20, R27, 0x4, R20 ;  /* 0x000000041b14e825 */ /* 0x000fcc00078e0214 */
[----:B------:R-:W2:Y:S01]  /*0730*/  @!P6 LDG.E R21, desc[UR4][R20.64] ;  /* 0x000000041415e981 */ /* 0x000ea2000c1e1900 */
[----:B------:R-:W-:Y:S01]  /*0740*/  IADD3 R9, PT, PT, R9, 0x8, RZ ;  /* 0x0000000809097810 */ /* 0x000fe20007ffe0ff */
[----:B----4-:R-:W-:Y:S01]  /*0750*/  @!P5 IMAD R2, R23, R22, R2 ;  /* 0x000000161702d224 */ /* 0x010fe200078e0202 */
[----:B------:R-:W-:-:S03]  /*0760*/  IADD3 R7, PT, PT, R7, 0x8, RZ ;  /* 0x0000000807077810 */ /* 0x000fc60007ffe0ff */
[----:B---3--:R-:W-:-:S04]  /*0770*/  @!P4 IMAD R2, R25, R6, R2 ;  /* 0x000000061902c224 */ /* 0x008fc800078e0202 */
[----:B------:R-:W-:-:S04]  /*0780*/  @!P3 IMAD R2, R19, R24, R2 ;  /* 0x000000181302b224 */ /* 0x000fc800078e0202 */
[----:B-----5:R-:W-:Y:S01]  /*0790*/  @!P2 IMAD R2, R15, R8, R2 ;  /* 0x000000080f02a224 */ /* 0x020fe200078e0202 */
[----:B------:R-:W-:-:S03]  /*07a0*/  ISETP.NE.AND P2, PT, R9, RZ, PT ;  /* 0x000000ff0900720c */ /* 0x000fc60003f45270 */
[----:B--2---:R-:W-:-:S04]  /*07b0*/  @!P1 IMAD R2, R17, R18, R2 ;  /* 0x0000001211029224 */ /* 0x004fc800078e0202 */
[----:B------:R-:W-:-:S06]  /*07c0*/  @!P6 IMAD R2, R21, R26, R2 ;  /* 0x0000001a1502e224 */ /* 0x000fcc00078e0202 */
[----:B------:R-:W-:Y:S05]  /*07d0*/  @P2 BRA `(.L_x_4) ;  /* 0xfffffff8009c2947 */ /* 0x000fea000383ffff */
.L_x_3:
[----:B------:R-:W-:Y:S05]  /*07e0*/  BSYNC.RECONVERGENT B1 ;  /* 0x0000000000017941 */ /* 0x000fea0003800200 */
.L_x_2:
[----:B------:R-:W-:Y:S05]  /*07f0*/  @!P0 BRA `(.L_x_1) ;  /* 0x0000000400a48947 */ /* 0x000fea0003800000 */
[----:B------:R-:W-:Y:S01]  /*0800*/  ISETP.GE.U32.AND P0, PT, R5, 0x4, PT ;  /* 0x000000040500780c */ /* 0x000fe20003f06070 */
[----:B------:R-:W-:Y:S01]  /*0810*/  BSSY.RECONVERGENT B1, `(.L_x_5) ;  /* 0x0000033000017945 */ /* 0x000fe20003800200 */
[----:B------:R-:W-:-:S04]  /*0820*/  LOP3.LUT R20, R4, 0x3, RZ, 0xc0, !PT ;  /* 0x0000000304147812 */ /* 0x000fc800078ec0ff */
[----:B------:R-:W-:-:S07]  /*0830*/  ISETP.NE.AND P4, PT, R20, RZ, PT ;  /* 0x000000ff1400720c */ /* 0x000fce0003f85270 */
[----:B------:R-:W-:Y:S06]  /*0840*/  @!P0 BRA `(.L_x_6) ;  /* 0x0000000000bc8947 */ /* 0x000fec0003800000 */
[----:B------:R-:W0:Y:S08]  /*0850*/  LDC.64 R8, c[0x0][0x3a8] ;  /* 0x0000ea00ff087b82 */ /* 0x000e300000000a00 */
[----:B------:R-:W1:Y:S08]  /*0860*/  LDC.64 R22, c[0x0][0x398] ;  /* 0x0000e600ff167b82 */ /* 0x000e700000000a00 */
[----:B------:R-:W2:Y:S01]  /*0870*/  LDC.64 R16, c[0x0][0x3b0] ;  /* 0x0000ec00ff107b82 */ /* 0x000ea20000000a00 */
[----:B0-----:R-:W-:-:S05]  /*0880*/  IMAD.WIDE R8, R7, 0x4, R8 ;  /* 0x0000000407087825 */ /* 0x001fca00078e0208 */
[----:B------:R-:W3:Y:S04]  /*0890*/  LDG.E R5, desc[UR4][R8.64] ;  /* 0x0000000408057981 */ /* 0x000ee8000c1e1900 */
[----:B------:R-:W4:Y:S04]  /*08a0*/  LDG.E R11, desc[UR4][R8.64+0x4] ;  /* 0x00000404080b7981 */ /* 0x000f28000c1e1900 */
[----:B------:R-:W5:Y:S04]  /*08b0*/  LDG.E R13, desc[UR4][R8.64+0x8] ;  /* 0x00000804080d7981 */ /* 0x000f68000c1e1900 */
[----:B------:R-:W2:Y:S01]  /*08c0*/  LDG.E R15, desc[UR4][R8.64+0xc] ;  /* 0x00000c04080f7981 */ /* 0x000ea2000c1e1900 */
[----:B-1----:R-:W-:Y:S01]  /*08d0*/  IMAD.WIDE R22, R7, 0x4, R22 ;  /* 0x0000000407167825 */ /* 0x002fe200078e0216 */
[----:B---3--:R-:W-:-:S02]  /*08e0*/  ISETP.NE.AND P0, PT, R5, R0, PT ;  /* 0x000000000500720c */ /* 0x008fc40003f05270 */
[-C--:B----4-:R-:W-:Y:S02]  /*08f0*/  ISETP.NE.AND P1, PT, R11, R0.reuse, PT ;  /* 0x000000000b00720c */ /* 0x090fe40003f25270 */
[-C--:B-----5:R-:W-:Y:S02]  /*0900*/  ISETP.NE.AND P2, PT, R13, R0.reuse, PT ;  /* 0x000000000d00720c */ /* 0x0a0fe40003f45270 */
[----:B--2---:R-:W-:-:S07]  /*0910*/  ISETP.NE.AND P3, PT, R15, R0, PT ;  /* 0x000000000f00720c */ /* 0x004fce0003f65270 */
[----:B------:R-:W2:Y:S01]  /*0920*/  @!P0 LDG.E R24, desc[UR4][R22.64] ;  /* 0x0000000416188981 */ /* 0x000ea2000c1e1900 */
[----:B------:R-:W2:Y:S03]  /*0930*/  @!P0 LDC R21, c[0x0][0x384] ;  /* 0x0000e100ff158b82 */ /* 0x000ea60000000800 */
[----:B------:R-:W3:Y:S04]  /*0940*/  @!P1 LDG.E R26, desc[UR4][R22.64+0x4] ;  /* 0x00000404161a9981 */ /* 0x000ee8000c1e1900 */
[----:B------:R-:W4:Y:S01]  /*0950*/  @!P2 LDG.E R6, desc[UR4][R22.64+0x8] ;  /* 0x000008041606a981 */ /* 0x000f22000c1e1900 */
[----:B------:R-:W3:Y:S03]  /*0960*/  @!P1 LDC R25, c[0x0][0x384] ;  /* 0x0000e100ff199b82 */ /* 0x000ee60000000800 */
[----:B------:R3:W5:Y:S01]  /*0970*/  @!P3 LDG.E R18, desc[UR4][R22.64+0xc] ;  /* 0x00000c041612b981 */ /* 0x000762000c1e1900 */
[----:B------:R-:W-:-:S04]  /*0980*/  IMAD.WIDE R16, R7, 0x4, R16 ;  /* 0x0000000407107825 */ /* 0x000fc800078e0210 */
[----:B------:R-:W0:Y:S08]  /*0990*/  @!P0 LDC.64 R14, c[0x0][0x390] ;  /* 0x0000e400ff0e8b82 */ /* 0x000e300000000a00 */
[----:B------:R-:W1:Y:S08]  /*09a0*/  @!P1 LDC.64 R12, c[0x0][0x390] ;  /* 0x0000e400ff0c9b82 */ /* 0x000e700000000a00 */
[----:B------:R-:W4:Y:S08]  /*09b0*/  @!P2 LDC R19, c[0x0][0x384] ;  /* 0x0000e100ff13ab82 */ /* 0x000f300000000800 */
[----:B------:R-:W5:Y:S08]  /*09c0*/  @!P3 LDC R5, c[0x0][0x384] ;  /* 0x0000e100ff05bb82 */ /* 0x000f700000000800 */
[----:B------:R-:W5:Y:S08]  /*09d0*/  @!P2 LDC.64 R8, c[0x0][0x390] ;  /* 0x0000e400ff08ab82 */ /* 0x000f700000000a00 */
[----:B------:R-:W5:Y:S01]  /*09e0*/  @!P3 LDC.64 R10, c[0x0][0x390] ;  /* 0x0000e400ff0abb82 */ /* 0x000f620000000a00 */
[----:B--2---:R-:W-:-:S02]  /*09f0*/  @!P0 IMAD R21, R3, R21, R24 ;  /* 0x0000001503158224 */ /* 0x004fc400078e0218 */
[----:B---3--:R-:W-:Y:S02]  /*0a00*/  @!P1 IMAD R23, R3, R25, R26 ;  /* 0x0000001903179224 */ /* 0x008fe400078e021a */
[----:B0-----:R-:W-:-:S04]  /*0a10*/  @!P0 IMAD.WIDE R14, R21, 0x4, R14 ;  /* 0x00000004150e8825 */ /* 0x001fc800078e020e */
[----:B-1----:R-:W-:Y:S02]  /*0a20*/  @!P1 IMAD.WIDE R12, R23, 0x4, R12 ;  /* 0x00000004170c9825 */ /* 0x002fe400078e020c */
[----:B------:R-:W2:Y:S02]  /*0a30*/  @!P0 LDG.E R14, desc[UR4][R14.64] ;  /* 0x000000040e0e8981 */ /* 0x000ea4000c1e1900 */
[C---:B----4-:R-:W-:Y:S02]  /*0a40*/  @!P2 IMAD R21, R3.reuse, R19, R6 ;  /* 0x000000130315a224 */ /* 0x050fe400078e0206 */
[----:B------:R-:W2:Y:S01]  /*0a50*/  @!P0 LDG.E R19, desc[UR4][R16.64] ;  /* 0x0000000410138981 */ /* 0x000ea2000c1e1900 */
[----:B-----5:R-:W-:Y:S02]  /*0a60*/  @!P3 IMAD R23, R3, R5, R18 ;  /* 0x000000050317b224 */ /* 0x020fe400078e0212 */
[----:B------:R-:W-:Y:S01]  /*0a70*/  @!P2 IMAD.WIDE R8, R21, 0x4, R8 ;  /* 0x000000041508a825 */ /* 0x000fe200078e0208 */
[----:B------:R-:W3:Y:S04]  /*0a80*/  @!P1 LDG.E R13, desc[UR4][R12.64] ;  /* 0x000000040c0d9981 */ /* 0x000ee8000c1e1900 */
[----:B------:R-:W3:Y:S01]  /*0a90*/  @!P1 LDG.E R5, desc[UR4][R16.64+0x4] ;  /* 0x0000040410059981 */ /* 0x000ee2000c1e1900 */
[----:B------:R-:W-:-:S03]  /*0aa0*/  @!P3 IMAD.WIDE R10, R23, 0x4, R10 ;  /* 0x00000004170ab825 */ /* 0x000fc600078e020a */
[----:B------:R-:W4:Y:S04]  /*0ab0*/  @!P2 LDG.E R9, desc[UR4][R8.64] ;  /* 0x000000040809a981 */ /* 0x000f28000c1e1900 */
[----:B------:R-:W4:Y:S04]  /*0ac0*/  @!P2 LDG.E R6, desc[UR4][R16.64+0x8] ;  /* 0x000008041006a981 */ /* 0x000f28000c1e1900 */
[----:B------:R-:W5:Y:S04]  /*0ad0*/  @!P3 LDG.E R18, desc[UR4][R16.64+0xc] ;  /* 0x00000c041012b981 */ /* 0x000f68000c1e1900 */
[----:B------:R-:W5:Y:S01]  /*0ae0*/  @!P3 LDG.E R11, desc[UR4][R10.64] ;  /* 0x000000040a0bb981 */ /* 0x000f62000c1e1900 */
[----:B------:R-:W-:Y:S01]  /*0af0*/  IADD3 R7, PT, PT, R7, 0x4, RZ ;  /* 0x0000000407077810 */ /* 0x000fe20007ffe0ff */
[----:B--2---:R-:W-:-:S04]  /*0b00*/  @!P0 IMAD R2, R14, R19, R2 ;  /* 0x000000130e028224 */ /* 0x004fc800078e0202 */
[----:B---3--:R-:W-:-:S04]  /*0b10*/  @!P1 IMAD R2, R13, R5, R2 ;  /* 0x000000050d029224 */ /* 0x008fc800078e0202 */
[----:B----4-:R-:W-:-:S04]  /*0b20*/  @!P2 IMAD R2, R9, R6, R2 ;  /* 0x000000060902a224 */ /* 0x010fc800078e0202 */
[----:B-----5:R-:W-:-:S07]  /*0b30*/  @!P3 IMAD R2, R11, R18, R2 ;  /* 0x000000120b02b224 */ /* 0x020fce00078e0202 */
.L_x_6:
[----:B------:R-:W-:Y:S05]  /*0b40*/  BSYNC.RECONVERGENT B1 ;  /* 0x0000000000017941 */ /* 0x000fea0003800200 */
.L_x_5:
[----:B------:R-:W-:Y:S05]  /*0b50*/  @!P4 BRA `(.L_x_1) ;  /* 0x0000000000ccc947 */ /* 0x000fea0003800000 */
[----:B------:R-:W-:Y:S01]  /*0b60*/  ISETP.NE.AND P0, PT, R20, 0x1, PT ;  /* 0x000000011400780c */ /* 0x000fe20003f05270 */
[----:B------:R-:W-:Y:S01]  /*0b70*/  BSSY.RECONVERGENT B1, `(.L_x_7) ;  /* 0x000001f000017945 */ /* 0x000fe20003800200 */
[----:B------:R-:W-:-:S04]  /*0b80*/  LOP3.LUT R4, R4, 0x1, RZ, 0xc0, !PT ;  /* 0x0000000104047812 */ /* 0x000fc800078ec0ff */
[----:B------:R-:W-:-:S07]  /*0b90*/  ISETP.NE.U32.AND P2, PT, R4, 0x1, PT ;  /* 0x000000010400780c */ /* 0x000fce0003f45070 */
[----:B------:R-:W-:Y:S06]  /*0ba0*/  @!P0 BRA `(.L_x_8) ;  /* 0x00000000006c8947 */ /* 0x000fec0003800000 */
[----:B------:R-:W0:Y:S08]  /*0bb0*/  LDC.64 R4, c[0x0][0x3a8] ;  /* 0x0000ea00ff047b82 */ /* 0x000e300000000a00 */
[----:B------:R-:W1:Y:S01]  /*0bc0*/  LDC.64 R8, c[0x0][0x398] ;  /* 0x0000e600ff087b82 */ /* 0x000e620000000a00 */
[----:B0-----:R-:W-:-:S05]  /*0bd0*/  IMAD.WIDE R4, R7, 0x4, R4 ;  /* 0x0000000407047825 */ /* 0x001fca00078e0204 */
[----:B------:R-:W2:Y:S04]  /*0be0*/  LDG.E R11, desc[UR4][R4.64] ;  /* 0x00000004040b7981 */ /* 0x000ea8000c1e1900 */
[----:B------:R-:W3:Y:S01]  /*0bf0*/  LDG.E R13, desc[UR4][R4.64+0x4] ;  /* 0x00000404040d7981 */ /* 0x000ee2000c1e1900 */
[-C--:B--2---:R-:W-:Y:S01]  /*0c00*/  ISETP.NE.AND P0, PT, R11, R0.reuse, PT ;  /* 0x000000000b00720c */ /* 0x084fe20003f05270 */
[----:B-1----:R-:W-:Y:S02]  /*0c10*/  IMAD.WIDE R10, R7, 0x4, R8 ;  /* 0x00000004070a7825 */ /* 0x002fe400078e0208 */
[----:B------:R-:W0:Y:S01]  /*0c20*/  LDC.64 R8, c[0x0][0x3b0] ;  /* 0x0000ec00ff087b82 */ /* 0x000e220000000a00 */
[----:B---3--:R-:W-:-:S09]  /*0c30*/  ISETP.NE.AND P1, PT, R13, R0, PT ;  /* 0x000000000d00720c */ /* 0x008fd20003f25270 */
[----:B------:R-:W2:Y:S01]  /*0c40*/  @!P0 LDG.E R6, desc[UR4][R10.64] ;  /* 0x000000040a068981 */ /* 0x000ea2000c1e1900 */
[----:B------:R-:W2:Y:S03]  /*0c50*/  @!P0 LDC R17, c[0x0][0x384] ;  /* 0x0000e100ff118b82 */ /* 0x000ea60000000800 */
[----:B------:R-:W3:Y:S05]  /*0c60*/  @!P1 LDG.E R12, desc[UR4][R10.64+0x4] ;  /* 0x000004040a0c9981 */ /* 0x000eea000c1e1900 */
[----:B------:R-:W3:Y:S08]  /*0c70*/  @!P1 LDC R19, c[0x0][0x384] ;  /* 0x0000e100ff139b82 */ /* 0x000ef00000000800 */
[----:B------:R-:W1:Y:S08]  /*0c80*/  @!P0 LDC.64 R14, c[0x0][0x390] ;  /* 0x0000e400ff0e8b82 */ /* 0x000e700000000a00 */
[----:B------:R-:W4:Y:S01]  /*0c90*/  @!P1 LDC.64 R4, c[0x0][0x390] ;  /* 0x0000e400ff049b82 */ /* 0x000f220000000a00 */
[----:B--2---:R-:W-:-:S02]  /*0ca0*/  @!P0 IMAD R17, R3, R17, R6 ;  /* 0x0000001103118224 */ /* 0x004fc400078e0206 */
[----:B---3--:R-:W-:Y:S02]  /*0cb0*/  @!P1 IMAD R19, R3, R19, R12 ;  /* 0x0000001303139224 */ /* 0x008fe400078e020c */
[----:B0-----:R-:W-:-:S04]  /*0cc0*/  IMAD.WIDE R12, R7, 0x4, R8 ;  /* 0x00000004070c7825 */ /* 0x001fc800078e0208 */
[----:B-1----:R-:W-:Y:S01]  /*0cd0*/  @!P0 IMAD.WIDE R8, R17, 0x4, R14 ;  /* 0x0000000411088825 */ /* 0x002fe200078e020e */
[----:B------:R-:W2:Y:S03]  /*0ce0*/  @!P0 LDG.E R6, desc[UR4][R12.64] ;  /* 0x000000040c068981 */ /* 0x000ea6000c1e1900 */
[----:B----4-:R-:W-:Y:S01]  /*0cf0*/  @!P1 IMAD.WIDE R4, R19, 0x4, R4 ;  /* 0x0000000413049825 */ /* 0x010fe200078e0204 */
[----:B------:R-:W3:Y:S04]  /*0d00*/  @!P1 LDG.E R10, desc[UR4][R12.64+0x4] ;  /* 0x000004040c0a9981 */ /* 0x000ee8000c1e1900 */
[----:B------:R-:W2:Y:S04]  /*0d10*/  @!P0 LDG.E R9, desc[UR4][R8.64] ;  /* 0x0000000408098981 */ /* 0x000ea8000c1e1900 */
[----:B------:R-:W3:Y:S01]  /*0d20*/  @!P1 LDG.E R5, desc[UR4][R4.64] ;  /* 0x0000000404059981 */ /* 0x000ee2000c1e1900 */
[----:B------:R-:W-:Y:S01]  /*0d30*/  IADD3 R7, PT, PT, R7, 0x2, RZ ;  /* 0x0000000207077810 */ /* 0x000fe20007ffe0ff */
[----:B--2---:R-:W-:-:S04]  /*0d40*/  @!P0 IMAD R2, R9, R6, R2 ;  /* 0x0000000609028224 */ /* 0x004fc800078e0202 */
[----:B---3--:R-:W-:-:S07]  /*0d50*/  @!P1 IMAD R2, R5, R10, R2 ;  /* 0x0000000a05029224 */ /* 0x008fce00078e0202 */
.L_x_8:
[----:B------:R-:W-:Y:S05]  /*0d60*/  BSYNC.RECONVERGENT B1 ;  /* 0x0000000000017941 */ /* 0x000fea0003800200 */
.L_x_7:
[----:B------:R-:W-:Y:S05]  /*0d70*/  @P2 BRA `(.L_x_1) ;  /* 0x0000000000442947 */ /* 0x000fea0003800000 */
[----:B------:R-:W0:Y:S02]  /*0d80*/  LDC.64 R4, c[0x0][0x3a8] ;  /* 0x0000ea00ff047b82 */ /* 0x000e240000000a00 */
[----:B0-----:R-:W-:-:S06]  /*0d90*/  IMAD.WIDE R4, R7, 0x4, R4 ;  /* 0x0000000407047825 */ /* 0x001fcc00078e0204 */
[----:B------:R-:W2:Y:S02]  /*0da0*/  LDG.E R5, desc[UR4][R4.64] ;  /* 0x0000000404057981 */ /* 0x000ea4000c1e1900 */
[----:B--2---:R-:W-:-:S13]  /*0db0*/  ISETP.NE.AND P0, PT, R5, R0, PT ;  /* 0x000000000500720c */ /* 0x004fda0003f05270 */
[----:B------:R-:W-:Y:S05]  /*0dc0*/  @P0 BRA `(.L_x_1) ;  /* 0x0000000000300947 */ /* 0x000fea0003800000 */
[----:B------:R-:W0:Y:S01]  /*0dd0*/  LDC.64 R4, c[0x0][0x398] ;  /* 0x0000e600ff047b82 */ /* 0x000e220000000a00 */
[----:B------:R-:W1:Y:S07]  /*0de0*/  LDCU UR6, c[0x0][0x384] ;  /* 0x00007080ff0677ac */ /* 0x000e6e0008000800 */
[----:B------:R-:W2:Y:S08]  /*0df0*/  LDC.64 R8, c[0x0][0x3b0] ;  /* 0x0000ec00ff087b82 */ /* 0x000eb00000000a00 */
[----:B------:R-:W3:Y:S01]  /*0e00*/  LDC.64 R10, c[0x0][0x390] ;  /* 0x0000e400ff0a7b82 */ /* 0x000ee20000000a00 */
[----:B0-----:R-:W-:-:S06]  /*0e10*/  IMAD.WIDE R4, R7, 0x4, R4 ;  /* 0x0000000407047825 */ /* 0x001fcc00078e0204 */
[----:B------:R-:W1:Y:S01]  /*0e20*/  LDG.E R4, desc[UR4][R4.64] ;  /* 0x0000000404047981 */ /* 0x000e62000c1e1900 */
[----:B--2---:R-:W-:-:S06]  /*0e30*/  IMAD.WIDE R8, R7, 0x4, R8 ;  /* 0x0000000407087825 */ /* 0x004fcc00078e0208 */
[----:B------:R-:W2:Y:S01]  /*0e40*/  LDG.E R8, desc[UR4][R8.64] ;  /* 0x0000000408087981 */ /* 0x000ea2000c1e1900 */
[----:B-1----:R-:W-:-:S04]  /*0e50*/  IMAD R13, R3, UR6, R4 ;  /* 0x00000006030d7c24 */ /* 0x002fc8000f8e0204 */
[----:B---3--:R-:W-:-:S06]  /*0e60*/  IMAD.WIDE R6, R13, 0x4, R10 ;  /* 0x000000040d067825 */ /* 0x008fcc00078e020a */
[----:B------:R-:W2:Y:S02]  /*0e70*/  LDG.E R7, desc[UR4][R6.64] ;  /* 0x0000000406077981 */ /* 0x000ea4000c1e1900 */
[----:B--2---:R-:W-:-:S07]  /*0e80*/  IMAD R2, R7, R8, R2 ;  /* 0x0000000807027224 */ /* 0x004fce00078e0202 */
.L_x_1:
[----:B------:R-:W-:Y:S05]  /*0e90*/  BSYNC.RECONVERGENT B0 ;  /* 0x0000000000007941 */ /* 0x000fea0003800200 */
.L_x_0:
[----:B------:R-:W0:Y:S01]  /*0ea0*/  LDC.64 R4, c[0x0][0x3b8] ;  /* 0x0000ee00ff047b82 */ /* 0x000e220000000a00 */
[----:B------:R-:W1:Y:S02]  /*0eb0*/  LDCU UR6, c[0x0][0x388] ;  /* 0x00007100ff0677ac */ /* 0x000e640008000800 */
[----:B-1----:R-:W-:-:S04]  /*0ec0*/  IMAD R3, R3, UR6, R0 ;  /* 0x0000000603037c24 */ /* 0x002fc8000f8e0200 */
[----:B0-----:R-:W-:-:S05]  /*0ed0*/  IMAD.WIDE R4, R3, 0x4, R4 ;  /* 0x0000000403047825 */ /* 0x001fca00078e0204 */
[----:B------:R-:W-:Y:S01]  /*0ee0*/  STG.E desc[UR4][R4.64], R2 ;  /* 0x0000000204007986 */ /* 0x000fe2000c101904 */
[----:B------:R-:W-:Y:S05]  /*0ef0*/  EXIT ;  /* 0x000000000000794d */ /* 0x000fea0003800000 */
.L_x_9:
[----:B------:R-:W-:-:S00]  /*0f00*/  BRA `(.L_x_9) ;  /* 0xfffffffc00fc7947 */ /* 0x000fc0000383ffff */
[----:B------:R-:W-:-:S00]  /*0f10*/  NOP ;  /* 0x0000000000007918 */ /* 0x000fc00000000000 */
        /* <DEDUP_REMOVED lines=14> */
.L_x_10:


//--------------------- .nv.shared.reserved.0     --------------------------
	.section	.nv.shared.reserved.0,"aw",@nobits
	.weak		__nv_reservedSMEM_offset_0_alias
	.size		__nv_reservedSMEM_offset_0_alias, 0, 64
	.other		__nv_reservedSMEM_offset_0_alias,@"STO_CUDA_RESERVED_SHARED STV_DEFAULT"
__nv_reservedSMEM_offset_0_alias:
	.zero		0
	.zero		64


//--------------------- .nv.constant0._Z18sparseDenseMatMultiiiiPiS_S_S_S_S_ --------------------------
	.section	.nv.constant0._Z18sparseDenseMatMultiiiiPiS_S_S_S_S_,"a",@progbits
	.sectionflags	@""
	.align	4
.nv.constant0._Z18sparseDenseMatMultiiiiPiS_S_S_S_S_:
	.zero		960


//--------------------- SYMBOLS --------------------------

	.type		.nv.reservedSmem.offset0,@object
	.size		.nv.reservedSmem.offset0,0x4
